//
// Generated by NVIDIA NVVM Compiler
//
// Compiler Build ID: CL-36424714
// Cuda compilation tools, release 13.0, V13.0.88
// Based on NVVM 20.0.0
//

.version 9.0
.target sm_100
.address_size 64

	// .globl	_Z8sumBlockPaiiy

.visible .entry _Z8sumBlockPaiiy(
	.param .u64 .ptr .align 1 _Z8sumBlockPaiiy_param_0,
	.param .u32 _Z8sumBlockPaiiy_param_1,
	.param .u32 _Z8sumBlockPaiiy_param_2,
	.param .u64 _Z8sumBlockPaiiy_param_3
)
{
	.reg .pred 	%p<3>;
	.reg .b16 	%rs<20>;
	.reg .b32 	%r<48>;
	.reg .b32 	%f<9>;
	.reg .b64 	%rd<6>;

	ld.param.u64 	%rd1, [_Z8sumBlockPaiiy_param_0];
	ld.param.u32 	%r4, [_Z8sumBlockPaiiy_param_1];
	ld.param.u64 	%rd2, [_Z8sumBlockPaiiy_param_3];
	mov.u32 	%r5, %ctaid.x;
	mov.u32 	%r6, %ntid.x;
	mov.u32 	%r7, %tid.x;
	mad.lo.s32 	%r1, %r5, %r6, %r7;
	mov.u32 	%r8, %ctaid.y;
	mov.u32 	%r9, %ntid.y;
	mov.u32 	%r10, %tid.y;
	mad.lo.s32 	%r2, %r8, %r9, %r10;
	cvt.rn.f32.u32 	%f3, %r1;
	add.f32 	%f1, %f3, 0f3F000000;
	cvt.rn.f32.u32 	%f4, %r2;
	add.f32 	%f2, %f4, 0f3F000000;
	tex.2d.v4.s32.f32 	{%r3, %r11, %r12, %r13}, [%rd2, {%f1, %f2}];
	and.b32  	%r14, %r3, 255;
	setp.eq.s32 	%p1, %r14, 0;
	@%p1 bra 	$L__BB0_2;
	add.f32 	%f5, %f2, 0fBF800000;
	add.f32 	%f6, %f1, 0fBF800000;
	tex.2d.v4.s32.f32 	{%r15, %r16, %r17, %r18}, [%rd2, {%f6, %f5}];
	cvt.u16.u32 	%rs1, %r15;
	tex.2d.v4.s32.f32 	{%r19, %r20, %r21, %r22}, [%rd2, {%f6, %f2}];
	cvt.u16.u32 	%rs2, %r19;
	add.s16 	%rs3, %rs1, %rs2;
	add.f32 	%f7, %f2, 0f3F800000;
	tex.2d.v4.s32.f32 	{%r23, %r24, %r25, %r26}, [%rd2, {%f6, %f7}];
	cvt.u16.u32 	%rs4, %r23;
	add.s16 	%rs5, %rs3, %rs4;
	tex.2d.v4.s32.f32 	{%r27, %r28, %r29, %r30}, [%rd2, {%f1, %f5}];
	cvt.u16.u32 	%rs6, %r27;
	add.s16 	%rs7, %rs5, %rs6;
	cvt.u16.u32 	%rs8, %r3;
	add.s16 	%rs9, %rs7, %rs8;
	tex.2d.v4.s32.f32 	{%r31, %r32, %r33, %r34}, [%rd2, {%f1, %f7}];
	cvt.u16.u32 	%rs10, %r31;
	add.s16 	%rs11, %rs9, %rs10;
	add.f32 	%f8, %f1, 0f3F800000;
	tex.2d.v4.s32.f32 	{%r35, %r36, %r37, %r38}, [%rd2, {%f8, %f5}];
	cvt.u16.u32 	%rs12, %r35;
	add.s16 	%rs13, %rs11, %rs12;
	tex.2d.v4.s32.f32 	{%r39, %r40, %r41, %r42}, [%rd2, {%f8, %f2}];
	cvt.u16.u32 	%rs14, %r39;
	add.s16 	%rs15, %rs13, %rs14;
	tex.2d.v4.s32.f32 	{%r43, %r44, %r45, %r46}, [%rd2, {%f8, %f7}];
	cvta.to.global.u64 	%rd3, %rd1;
	cvt.u16.u32 	%rs16, %r43;
	add.s16 	%rs17, %rs15, %rs16;
	cvt.s16.s8 	%rs18, %rs17;
	setp.lt.s16 	%p2, %rs18, 5;
	selp.u16 	%rs19, 1, 0, %p2;
	mad.lo.s32 	%r47, %r4, %r2, %r1;
	cvt.u64.u32 	%rd4, %r47;
	add.s64 	%rd5, %rd3, %rd4;
	st.global.u8 	[%rd5], %rs19;
$L__BB0_2:
	ret;

}


// ===== COMPILED SASS (sm_100) =====

	.target	sm_100

	.elftype	@"ET_EXEC"


//--------------------- .note.nv.tkinfo           --------------------------
	.section	.note.nv.tkinfo,"",@"SHT_NOTE"
	.sectionflags	@"SHF_NOTE_NV_TKINFO"
	.tkinfo
        /*0018*/ 	.word	0x00000002
        /*0030*/ 	.string	""
        /*0030*/ 	.string	"ptxas"
        /*0030*/ 	.string	"Cuda compilation tools, release 13.0, V13.0.88"
        /*0030*/ 	.string	"Build cuda_13.0.r13.0/compiler.36424714_0"
        /*0030*/ 	.string	"-arch sm_100 -m 64 "



//--------------------- .note.nv.cuinfo           --------------------------
	.section	.note.nv.cuinfo,"",@"SHT_NOTE"
	.sectionflags	@"SHF_NOTE_NV_CUINFO"
        /*0018*/ 	.short	0x0002
        /*001a*/ 	.short	0x0064
        /*001c*/ 	.short	0x0082
	.zero		2


//--------------------- .nv.info                  --------------------------
	.section	.nv.info,"",@"SHT_CUDA_INFO"
	.align	4


	//----- nvinfo : EIATTR_REGCOUNT
	.align		4
        /*0000*/ 	.byte	0x04, 0x2f
        /*0002*/ 	.short	(.L_1 - .L_0)
	.align		4
.L_0:
        /*0004*/ 	.word	index@(_Z8sumBlockPaiiy)
        /*0008*/ 	.word	0x00000018


	//----- nvinfo : EIATTR_FRAME_SIZE
	.align		4
.L_1:
        /*000c*/ 	.byte	0x04, 0x11
        /*000e*/ 	.short	(.L_3 - .L_2)
	.align		4
.L_2:
        /*0010*/ 	.word	index@(_Z8sumBlockPaiiy)
        /*0014*/ 	.word	0x00000000


	//----- nvinfo : EIATTR_MIN_STACK_SIZE
	.align		4
.L_3:
        /*0018*/ 	.byte	0x04, 0x12
        /*001a*/ 	.short	(.L_5 - .L_4)
	.align		4
.L_4:
        /*001c*/ 	.word	index@(_Z8sumBlockPaiiy)
        /*0020*/ 	.word	0x00000000
.L_5:


//--------------------- .nv.compat                --------------------------
	.section	.nv.compat,"",@"SHT_CUDA_COMPAT_INFO"
	.align	4
        /*0000*/ 	.byte	0x02, 0x09, 0x00, 0x00, 0x02, 0x02, 0x02, 0x00, 0x02, 0x05, 0x05, 0x00, 0x03, 0x07, 0x01, 0x01
        /*0010*/ 	.byte	0x02, 0x03, 0x00, 0x00, 0x02, 0x06, 0x01, 0x00, 0x04, 0x0b, 0x08, 0x00, 0x09, 0x00, 0x00, 0x00
        /*0020*/ 	.byte	0x00, 0x00, 0x00, 0x00


//--------------------- .nv.info._Z8sumBlockPaiiy --------------------------
	.section	.nv.info._Z8sumBlockPaiiy,"",@"SHT_CUDA_INFO"
	.sectionflags	@""
	.align	4


	//----- nvinfo : EIATTR_CUDA_API_VERSION
	.align		4
        /*0000*/ 	.byte	0x04, 0x37
        /*0002*/ 	.short	(.L_7 - .L_6)
.L_6:
        /*0004*/ 	.word	0x00000082


	//----- nvinfo : EIATTR_KPARAM_INFO
	.align		4
.L_7:
        /*0008*/ 	.byte	0x04, 0x17
        /*000a*/ 	.short	(.L_9 - .L_8)
.L_8:
        /*000c*/ 	.word	0x00000000
        /*0010*/ 	.short	0x0003
        /*0012*/ 	.short	0x0010
        /*0014*/ 	.byte	0x00, 0xf0, 0x21, 0x00


	//----- nvinfo : EIATTR_KPARAM_INFO
	.align		4
.L_9:
        /*0018*/ 	.byte	0x04, 0x17
        /*001a*/ 	.short	(.L_11 - .L_10)
.L_10:
        /*001c*/ 	.word	0x00000000
        /*0020*/ 	.short	0x0002
        /*0022*/ 	.short	0x000c
        /*0024*/ 	.byte	0x00, 0xf0, 0x11, 0x00


	//----- nvinfo : EIATTR_KPARAM_INFO
	.align		4
.L_11:
        /*0028*/ 	.byte	0x04, 0x17
        /*002a*/ 	.short	(.L_13 - .L_12)
.L_12:
        /*002c*/ 	.word	0x00000000
        /*0030*/ 	.short	0x0001
        /*0032*/ 	.short	0x0008
        /*0034*/ 	.byte	0x00, 0xf0, 0x11, 0x00


	//----- nvinfo : EIATTR_KPARAM_INFO
	.align		4
.L_13:
        /*0038*/ 	.byte	0x04, 0x17
        /*003a*/ 	.short	(.L_15 - .L_14)
.L_14:
        /*003c*/ 	.word	0x00000000
        /*0040*/ 	.short	0x0000
        /*0042*/ 	.short	0x0000
        /*0044*/ 	.byte	0x00, 0xf5, 0x21, 0x00


	//----- nvinfo : EIATTR_SPARSE_MMA_MASK
	.align		4
.L_15:
        /*0048*/ 	.byte	0x03, 0x50
        /*004a*/ 	.short	0x0000


	//----- nvinfo : EIATTR_MAXREG_COUNT
	.align		4
        /*004c*/ 	.byte	0x03, 0x1b
        /*004e*/ 	.short	0x00ff


	//----- nvinfo : EIATTR_MERCURY_ISA_VERSION
	.align		4
        /*0050*/ 	.byte	0x03, 0x5f
        /*0052*/ 	.short	0x0101


	//----- nvinfo : EIATTR_VRC_CTA_INIT_COUNT
	.align		4
        /*0054*/ 	.byte	0x02, 0x4a
	.zero		1
	.zero		1


	//----- nvinfo : EIATTR_EXIT_INSTR_OFFSETS
	.align		4
        /*0058*/ 	.byte	0x04, 0x1c
        /*005a*/ 	.short	(.L_17 - .L_16)


	//   ....[0]....
.L_16:
        /*005c*/ 	.word	0x00000120


	//   ....[1]....
        /*0060*/ 	.word	0x000003c0


	//----- nvinfo : EIATTR_CBANK_PARAM_SIZE
	.align		4
.L_17:
        /*0064*/ 	.byte	0x03, 0x19
        /*0066*/ 	.short	0x0018


	//----- nvinfo : EIATTR_PARAM_CBANK
	.align		4
        /*0068*/ 	.byte	0x04, 0x0a
        /*006a*/ 	.short	(.L_19 - .L_18)
	.align		4
.L_18:
        /*006c*/ 	.word	index@(.nv.constant0._Z8sumBlockPaiiy)
        /*0070*/ 	.short	0x0380
        /*0072*/ 	.short	0x0018


	//----- nvinfo : EIATTR_SW_WAR
	.align		4
.L_19:
        /*0074*/ 	.byte	0x04, 0x36
        /*0076*/ 	.short	(.L_21 - .L_20)
.L_20:
        /*0078*/ 	.word	0x00000008
.L_21:


//--------------------- .nv.callgraph             --------------------------
	.section	.nv.callgraph,"",@"SHT_CUDA_CALLGRAPH"
	.align	4
	.sectionentsize	8
	.align		4
        /*0000*/ 	.word	0x00000000
	.align		4
        /*0004*/ 	.word	0xffffffff
	.align		4
        /*0008*/ 	.word	0x00000000
	.align		4
        /*000c*/ 	.word	0xfffffffe
	.align		4
        /*0010*/ 	.word	0x00000000
	.align		4
        /*0014*/ 	.word	0xfffffffd
	.align		4
        /*0018*/ 	.word	0x00000000
	.align		4
        /*001c*/ 	.word	0xfffffffc


//--------------------- .text._Z8sumBlockPaiiy    --------------------------
	.section	.text._Z8sumBlockPaiiy,"ax",@progbits
	.align	128
        .global         _Z8sumBlockPaiiy
        .type           _Z8sumBlockPaiiy,@function
        .size           _Z8sumBlockPaiiy,(.L_x_1 - _Z8sumBlockPaiiy)
        .other          _Z8sumBlockPaiiy,@"STO_CUDA_ENTRY STV_DEFAULT"
_Z8sumBlockPaiiy:
.text._Z8sumBlockPaiiy:
[----:B------:R-:W-:Y:S01]  /*0000*/  LDC R1, c[0x0][0x37c] ;  /* 0x0000df00ff017b82 */ /* 0x000fe20000000800 */
[----:B------:R-:W0:Y:S07]  /*0010*/  S2R R3, SR_TID.X ;  /* 0x0000000000037919 */ /* 0x000e2e0000002100 */
[----:B------:R-:W0:Y:S01]  /*0020*/  S2UR UR4, SR_CTAID.X ;  /* 0x00000000000479c3 */ /* 0x000e220000002500 */
[----:B------:R-:W-:Y:S01]  /*0030*/  IMAD.MOV.U32 R12, RZ, RZ, -0x3e000000 ;  /* 0xc2000000ff0c7424 */ /* 0x000fe200078e00ff */
[----:B------:R-:W1:Y:S06]  /*0040*/  S2R R2, SR_TID.Y ;  /* 0x0000000000027919 */ /* 0x000e6c0000002200 */
[----:B------:R-:W0:Y:S08]  /*0050*/  LDC R0, c[0x0][0x360] ;  /* 0x0000d800ff007b82 */ /* 0x000e300000000800 */
[----:B------:R-:W1:Y:S08]  /*0060*/  S2UR UR5, SR_CTAID.Y ;  /* 0x00000000000579c3 */ /* 0x000e700000002600 */
[----:B------:R-:W1:Y:S01]  /*0070*/  LDC R11, c[0x0][0x364] ;  /* 0x0000d900ff0b7b82 */ /* 0x000e620000000800 */
[----:B0-----:R-:W-:Y:S01]  /*0080*/  IMAD R0, R0, UR4, R3 ;  /* 0x0000000400007c24 */ /* 0x001fe2000f8e0203 */
[----:B------:R-:W0:Y:S01]  /*0090*/  LDCU UR4, c[0x0][0x390] ;  /* 0x00007200ff0477ac */ /* 0x000e220008000800 */
[----:B-1----:R-:W-:-:S03]  /*00a0*/  IMAD R11, R11, UR5, R2 ;  /* 0x000000050b0b7c24 */ /* 0x002fc6000f8e0202 */
[----:B------:R-:W-:Y:S01]  /*00b0*/  I2FP.F32.U32 R2, R0 ;  /* 0x0000000000027245 */ /* 0x000fe20000201000 */
[----:B------:R-:W-:Y:S01]  /*00c0*/  UMOV UR5, URZ ;  /* 0x000000ff00057c82 */ /* 0x000fe20008000000 */
[----:B------:R-:W-:-:S03]  /*00d0*/  I2FP.F32.U32 R5, R11 ;  /* 0x0000000b00057245 */ /* 0x000fc60000201000 */
[----:B------:R-:W-:Y:S02]  /*00e0*/  FADD R4, R2, 0.5 ;  /* 0x3f00000002047421 */ /* 0x000fe40000000000 */
[----:B------:R-:W-:-:S04]  /*00f0*/  FADD R5, R5, 0.5 ;  /* 0x3f00000005057421 */ /* 0x000fc80000000000 */
[----:B0-----:R-:W5:Y:S02]  /*0100*/  TEX.LL RZ, R10, R4, R12, UR4, 2D, 0x1 ;  /* 0x28ff040c040a7f60 */ /* 0x001f6400089e01ff */
[----:B-----5:R-:W-:-:S13]  /*0110*/  LOP3.LUT P0, RZ, R10, 0xff, RZ, 0xc0, !PT ;  /* 0x000000ff0aff7812 */ /* 0x020fda000780c0ff */
[----:B------:R-:W-:Y:S05]  /*0120*/  @!P0 EXIT ;  /* 0x000000000000894d */ /* 0x000fea0003800000 */
[----:B------:R-:W0:Y:S01]  /*0130*/  LDCU UR4, c[0x0][0x390] ;  /* 0x00007200ff0477ac */ /* 0x000e220008000800 */
[C---:B------:R-:W-:Y:S01]  /*0140*/  FADD R18, R4.reuse, -1 ;  /* 0xbf80000004127421 */ /* 0x040fe20000000000 */
[----:B------:R-:W-:Y:S02]  /*0150*/  IMAD.MOV.U32 R21, RZ, RZ, R5 ;  /* 0x000000ffff157224 */ /* 0x000fe400078e0005 */
[C---:B------:R-:W-:Y:S01]  /*0160*/  FADD R19, R5.reuse, -1 ;  /* 0xbf80000005137421 */ /* 0x040fe20000000000 */
[----:B------:R-:W-:Y:S01]  /*0170*/  FADD R17, R5, 1 ;  /* 0x3f80000005117421 */ /* 0x000fe20000000000 */
[----:B------:R-:W-:Y:S01]  /*0180*/  IMAD.MOV.U32 R16, RZ, RZ, R18 ;  /* 0x000000ffff107224 */ /* 0x000fe200078e0012 */
[----:B------:R-:W-:Y:S01]  /*0190*/  MOV R20, R18 ;  /* 0x0000001200147202 */ /* 0x000fe20000000f00 */
[----:B------:R-:W-:Y:S01]  /*01a0*/  UMOV UR5, URZ ;  /* 0x000000ff00057c82 */ /* 0x000fe20008000000 */
[----:B------:R-:W-:Y:S02]  /*01b0*/  IMAD.MOV.U32 R14, RZ, RZ, R4 ;  /* 0x000000ffff0e7224 */ /* 0x000fe400078e0004 */
[----:B------:R-:W-:Y:S01]  /*01c0*/  FADD R6, R4, 1 ;  /* 0x3f80000004067421 */ /* 0x000fe20000000000 */
[----:B------:R-:W-:Y:S01]  /*01d0*/  MOV R15, R19 ;  /* 0x00000013000f7202 */ /* 0x000fe20000000f00 */
[----:B------:R-:W-:Y:S01]  /*01e0*/  IMAD.MOV.U32 R7, RZ, RZ, R19 ;  /* 0x000000ffff077224 */ /* 0x000fe200078e0013 */
[----:B------:R-:W-:Y:S01]  /*01f0*/  MOV R8, R4 ;  /* 0x0000000400087202 */ /* 0x000fe20000000f00 */
[----:B------:R-:W-:Y:S01]  /*0200*/  IMAD.MOV.U32 R2, RZ, RZ, R6 ;  /* 0x000000ffff027224 */ /* 0x000fe200078e0006 */
[----:B------:R-:W-:Y:S01]  /*0210*/  MOV R9, R17 ;  /* 0x0000001100097202 */ /* 0x000fe20000000f00 */
[----:B------:R-:W-:Y:S01]  /*0220*/  IMAD.MOV.U32 R3, RZ, RZ, R17 ;  /* 0x000000ffff037224 */ /* 0x000fe200078e0011 */
[----:B------:R-:W-:Y:S01]  /*0230*/  MOV R4, R6 ;  /* 0x0000000600047202 */ /* 0x000fe20000000f00 */
[----:B0-----:R-:W-:Y:S01]  /*0240*/  TEX.LL RZ, R20, R20, R12, UR4, 2D, 0x1 ;  /* 0x28ff040c14147f60 */ /* 0x001fe200089e01ff */
[----:B------:R-:W-:Y:S01]  /*0250*/  TEX.LL RZ, R13, R18, R12, UR4, 2D, 0x1 ;  /* 0x28ff040c120d7f60 */ /* 0x000fe200089e01ff */
[----:B------:R-:W5:Y:S01]  /*0260*/  TEX.LL RZ, R16, R16, R12, UR4, 2D, 0x1 ;  /* 0x28ff040c10107f60 */ /* 0x000f6200089e01ff */
[----:B------:R-:W5:Y:S01]  /*0270*/  TEX.LL RZ, R14, R14, R12, UR4, 2D, 0x1 ;  /* 0x28ff040c0e0e7f60 */ /* 0x000f6200089e01ff */
[----:B------:R-:W-:Y:S01]  /*0280*/  TEX.LL RZ, R8, R8, R12, UR4, 2D, 0x1 ;  /* 0x28ff040c08087f60 */ /* 0x000fe200089e01ff */
[----:B------:R-:W5:Y:S01]  /*0290*/  TEX.LL RZ, R7, R6, R12, UR4, 2D, 0x1 ;  /* 0x28ff040c06077f60 */ /* 0x000f6200089e01ff */
[----:B------:R-:W-:Y:S01]  /*02a0*/  TEX.LL RZ, R4, R4, R12, UR4, 2D, 0x1 ;  /* 0x28ff040c04047f60 */ /* 0x000fe200089e01ff */
[----:B------:R0:W5:Y:S01]  /*02b0*/  TEX.LL RZ, R2, R2, R12, UR4, 2D, 0x1 ;  /* 0x28ff040c02027f60 */ /* 0x00016200089e01ff */
[----:B------:R-:W1:Y:S01]  /*02c0*/  LDCU.64 UR6, c[0x0][0x380] ;  /* 0x00007000ff0677ac */ /* 0x000e620008000a00 */
[----:B0-----:R-:W0:Y:S02]  /*02d0*/  LDCU UR4, c[0x0][0x388] ;  /* 0x00007100ff0477ac */ /* 0x001e240008000800 */
[----:B0-----:R-:W-:Y:S01]  /*02e0*/  IMAD R0, R11, UR4, R0 ;  /* 0x000000040b007c24 */ /* 0x001fe2000f8e0200 */
[----:B------:R-:W0:Y:S01]  /*02f0*/  LDCU.64 UR4, c[0x0][0x358] ;  /* 0x00006b00ff0477ac */ /* 0x000e220008000a00 */
[----:B------:R-:W-:-:S04]  /*0300*/  DEPBAR.LE SB5, 0x1 ;  /* 0x0000d0400000791a */ /* 0x000fc80000000000 */
[----:B------:R-:W-:-:S04]  /*0310*/  IADD3 R13, PT, PT, R16, R13, R20 ;  /* 0x0000000d100d7210 */ /* 0x000fc80007ffe014 */
[----:B------:R-:W-:-:S04]  /*0320*/  IADD3 R13, PT, PT, R10, R13, R14 ;  /* 0x0000000d0a0d7210 */ /* 0x000fc80007ffe00e */
[----:B------:R-:W-:-:S04]  /*0330*/  IADD3 R13, PT, PT, R7, R13, R8 ;  /* 0x0000000d070d7210 */ /* 0x000fc80007ffe008 */
[----:B-----5:R-:W-:Y:S02]  /*0340*/  IADD3 R13, PT, PT, R2, R13, R4 ;  /* 0x0000000d020d7210 */ /* 0x020fe40007ffe004 */
[----:B-1----:R-:W-:Y:S02]  /*0350*/  IADD3 R2, P1, PT, R0, UR6, RZ ;  /* 0x0000000600027c10 */ /* 0x002fe4000ff3e0ff */
[----:B------:R-:W-:-:S03]  /*0360*/  PRMT R13, R13, 0x8880, RZ ;  /* 0x000088800d0d7816 */ /* 0x000fc600000000ff */
[----:B------:R-:W-:Y:S01]  /*0370*/  IMAD.X R3, RZ, RZ, UR7, P1 ;  /* 0x00000007ff037e24 */ /* 0x000fe200088e06ff */
[----:B------:R-:W-:-:S04]  /*0380*/  MOV R4, R13 ;  /* 0x0000000d00047202 */ /* 0x000fc80000000f00 */
[----:B------:R-:W-:-:S04]  /*0390*/  ISETP.GE.AND P0, PT, R4, 0x5, PT ;  /* 0x000000050400780c */ /* 0x000fc80003f06270 */
[----:B------:R-:W-:-:S05]  /*03a0*/  SEL R5, RZ, 0x1, P0 ;  /* 0x00000001ff057807 */ /* 0x000fca0000000000 */
[----:B0-----:R-:W-:Y:S01]  /*03b0*/  STG.E.U8 desc[UR4][R2.64], R5 ;  /* 0x0000000502007986 */ /* 0x001fe2000c101104 */
[----:B------:R-:W-:Y:S05]  /*03c0*/  EXIT ;  /* 0x000000000000794d */ /* 0x000fea0003800000 */
.L_x_0:
[----:B------:R-:W-:-:S00]  /*03d0*/  BRA `(.L_x_0) ;  /* 0xfffffffc00fc7947 */ /* 0x000fc0000383ffff */
[----:B------:R-:W-:-:S00]  /*03e0*/  NOP ;  /* 0x0000000000007918 */ /* 0x000fc00000000000 */
        /* <DEDUP_REMOVED lines=9> */
.L_x_1:


//--------------------- .nv.shared.reserved.0     --------------------------
	.section	.nv.shared.reserved.0,"aw",@nobits
	.weak		__nv_reservedSMEM_offset_0_alias
	.size		__nv_reservedSMEM_offset_0_alias, 0, 64
	.other		__nv_reservedSMEM_offset_0_alias,@"STO_CUDA_RESERVED_SHARED STV_DEFAULT"
__nv_reservedSMEM_offset_0_alias:
	.zero		0
	.zero		64


//--------------------- .nv.constant0._Z8sumBlockPaiiy --------------------------
	.section	.nv.constant0._Z8sumBlockPaiiy,"a",@progbits
	.sectionflags	@""
	.align	4
.nv.constant0._Z8sumBlockPaiiy:
	.zero		920


//--------------------- SYMBOLS --------------------------

	.type		.nv.reservedSmem.offset0,@object
	.size		.nv.reservedSmem.offset0,0x4
